//
// Generated by NVIDIA NVVM Compiler
//
// Compiler Build ID: CL-36424714
// Cuda compilation tools, release 13.0, V13.0.88
// Based on NVVM 20.0.0
//

.version 9.0
.target sm_100
.address_size 64

	// .globl	_Z10gainKernelPi

.visible .entry _Z10gainKernelPi(
	.param .u64 .ptr .align 1 _Z10gainKernelPi_param_0
)
{


	ret;

}


// ===== COMPILED SASS (sm_100) =====

	.target	sm_100

	.elftype	@"ET_EXEC"


//--------------------- .note.nv.tkinfo           --------------------------
	.section	.note.nv.tkinfo,"",@"SHT_NOTE"
	.sectionflags	@"SHF_NOTE_NV_TKINFO"
	.tkinfo
        /*0018*/ 	.word	0x00000002
        /*0030*/ 	.string	""
        /*0030*/ 	.string	"ptxas"
        /*0030*/ 	.string	"Cuda compilation tools, release 13.0, V13.0.88"
        /*0030*/ 	.string	"Build cuda_13.0.r13.0/compiler.36424714_0"
        /*0030*/ 	.string	"-arch sm_100 -m 64 "



//--------------------- .note.nv.cuinfo           --------------------------
	.section	.note.nv.cuinfo,"",@"SHT_NOTE"
	.sectionflags	@"SHF_NOTE_NV_CUINFO"
        /*0018*/ 	.short	0x0002
        /*001a*/ 	.short	0x0064
        /*001c*/ 	.short	0x0082
	.zero		2


//--------------------- .nv.info                  --------------------------
	.section	.nv.info,"",@"SHT_CUDA_INFO"
	.align	4


	//----- nvinfo : EIATTR_REGCOUNT
	.align		4
        /*0000*/ 	.byte	0x04, 0x2f
        /*0002*/ 	.short	(.L_1 - .L_0)
	.align		4
.L_0:
        /*0004*/ 	.word	index@(_Z10gainKernelPi)
        /*0008*/ 	.word	0x00000004


	//----- nvinfo : EIATTR_FRAME_SIZE
	.align		4
.L_1:
        /*000c*/ 	.byte	0x04, 0x11
        /*000e*/ 	.short	(.L_3 - .L_2)
	.align		4
.L_2:
        /*0010*/ 	.word	index@(_Z10gainKernelPi)
        /*0014*/ 	.word	0x00000000


	//----- nvinfo : EIATTR_MIN_STACK_SIZE
	.align		4
.L_3:
        /*0018*/ 	.byte	0x04, 0x12
        /*001a*/ 	.short	(.L_5 - .L_4)
	.align		4
.L_4:
        /*001c*/ 	.word	index@(_Z10gainKernelPi)
        /*0020*/ 	.word	0x00000000
.L_5:


//--------------------- .nv.compat                --------------------------
	.section	.nv.compat,"",@"SHT_CUDA_COMPAT_INFO"
	.align	4
        /*0000*/ 	.byte	0x02, 0x09, 0x00, 0x00, 0x02, 0x02, 0x01, 0x00, 0x02, 0x05, 0x05, 0x00, 0x03, 0x07, 0x01, 0x01
        /*0010*/ 	.byte	0x02, 0x03, 0x00, 0x00, 0x02, 0x06, 0x01, 0x00, 0x04, 0x0b, 0x08, 0x00, 0x09, 0x00, 0x00, 0x00
        /*0020*/ 	.byte	0x00, 0x00, 0x00, 0x00


//--------------------- .nv.info._Z10gainKernelPi --------------------------
	.section	.nv.info._Z10gainKernelPi,"",@"SHT_CUDA_INFO"
	.sectionflags	@""
	.align	4


	//----- nvinfo : EIATTR_CUDA_API_VERSION
	.align		4
        /*0000*/ 	.byte	0x04, 0x37
        /*0002*/ 	.short	(.L_7 - .L_6)
.L_6:
        /*0004*/ 	.word	0x00000082


	//----- nvinfo : EIATTR_KPARAM_INFO
	.align		4
.L_7:
        /*0008*/ 	.byte	0x04, 0x17
        /*000a*/ 	.short	(.L_9 - .L_8)
.L_8:
        /*000c*/ 	.word	0x00000000
        /*0010*/ 	.short	0x0000
        /*0012*/ 	.short	0x0000
        /*0014*/ 	.byte	0x00, 0xf5, 0x21, 0x00


	//----- nvinfo : EIATTR_SPARSE_MMA_MASK
	.align		4
.L_9:
        /*0018*/ 	.byte	0x03, 0x50
        /*001a*/ 	.short	0x0000


	//----- nvinfo : EIATTR_MAXREG_COUNT
	.align		4
        /*001c*/ 	.byte	0x03, 0x1b
        /*001e*/ 	.short	0x00ff


	//----- nvinfo : EIATTR_MERCURY_ISA_VERSION
	.align		4
        /*0020*/ 	.byte	0x03, 0x5f
        /*0022*/ 	.short	0x0101


	//----- nvinfo : EIATTR_VRC_CTA_INIT_COUNT
	.align		4
        /*0024*/ 	.byte	0x02, 0x4a
	.zero		1
	.zero		1


	//----- nvinfo : EIATTR_EXIT_INSTR_OFFSETS
	.align		4
        /*0028*/ 	.byte	0x04, 0x1c
        /*002a*/ 	.short	(.L_11 - .L_10)


	//   ....[0]....
.L_10:
        /*002c*/ 	.word	0x00000010


	//----- nvinfo : EIATTR_CBANK_PARAM_SIZE
	.align		4
.L_11:
        /*0030*/ 	.byte	0x03, 0x19
        /*0032*/ 	.short	0x0008


	//----- nvinfo : EIATTR_PARAM_CBANK
	.align		4
        /*0034*/ 	.byte	0x04, 0x0a
        /*0036*/ 	.short	(.L_13 - .L_12)
	.align		4
.L_12:
        /*0038*/ 	.word	index@(.nv.constant0._Z10gainKernelPi)
        /*003c*/ 	.short	0x0380
        /*003e*/ 	.short	0x0008


	//----- nvinfo : EIATTR_SW_WAR
	.align		4
.L_13:
        /*0040*/ 	.byte	0x04, 0x36
        /*0042*/ 	.short	(.L_15 - .L_14)
.L_14:
        /*0044*/ 	.word	0x00000008
.L_15:


//--------------------- .nv.callgraph             --------------------------
	.section	.nv.callgraph,"",@"SHT_CUDA_CALLGRAPH"
	.align	4
	.sectionentsize	8
	.align		4
        /*0000*/ 	.word	0x00000000
	.align		4
        /*0004*/ 	.word	0xffffffff
	.align		4
        /*0008*/ 	.word	0x00000000
	.align		4
        /*000c*/ 	.word	0xfffffffe
	.align		4
        /*0010*/ 	.word	0x00000000
	.align		4
        /*0014*/ 	.word	0xfffffffd
	.align		4
        /*0018*/ 	.word	0x00000000
	.align		4
        /*001c*/ 	.word	0xfffffffc


//--------------------- .text._Z10gainKernelPi    --------------------------
	.section	.text._Z10gainKernelPi,"ax",@progbits
	.align	128
        .global         _Z10gainKernelPi
        .type           _Z10gainKernelPi,@function
        .size           _Z10gainKernelPi,(.L_x_1 - _Z10gainKernelPi)
        .other          _Z10gainKernelPi,@"STO_CUDA_ENTRY STV_DEFAULT"
_Z10gainKernelPi:
.text._Z10gainKernelPi:
[----:B------:R-:W-:Y:S01]  /*0000*/  LDC R1, c[0x0][0x37c] ;  /* 0x0000df00ff017b82 */ /* 0x000fe20000000800 */
[----:B------:R-:W-:Y:S05]  /*0010*/  EXIT ;  /* 0x000000000000794d */ /* 0x000fea0003800000 */
.L_x_0:
[----:B------:R-:W-:-:S00]  /*0020*/  BRA `(.L_x_0) ;  /* 0xfffffffc00fc7947 */ /* 0x000fc0000383ffff */
[----:B------:R-:W-:-:S00]  /*0030*/  NOP ;  /* 0x0000000000007918 */ /* 0x000fc00000000000 */
        /* <DEDUP_REMOVED lines=12> */
.L_x_1:


//--------------------- .nv.shared.reserved.0     --------------------------
	.section	.nv.shared.reserved.0,"aw",@nobits
	.weak		__nv_reservedSMEM_offset_0_alias
	.size		__nv_reservedSMEM_offset_0_alias, 0, 64
	.other		__nv_reservedSMEM_offset_0_alias,@"STO_CUDA_RESERVED_SHARED STV_DEFAULT"
__nv_reservedSMEM_offset_0_alias:
	.zero		0
	.zero		64


//--------------------- .nv.constant0._Z10gainKernelPi --------------------------
	.section	.nv.constant0._Z10gainKernelPi,"a",@progbits
	.sectionflags	@""
	.align	4
.nv.constant0._Z10gainKernelPi:
	.zero		904


//--------------------- SYMBOLS --------------------------

	.type		.nv.reservedSmem.offset0,@object
	.size		.nv.reservedSmem.offset0,0x4
